//
// Generated by NVIDIA NVVM Compiler
//
// Compiler Build ID: CL-36424714
// Cuda compilation tools, release 13.0, V13.0.88
// Based on NVVM 20.0.0
//

.version 9.0
.target sm_100
.address_size 64

	// .globl	_Z15mean_kernel_devPKfPf

.visible .entry _Z15mean_kernel_devPKfPf(
	.param .u64 .ptr .align 1 _Z15mean_kernel_devPKfPf_param_0,
	.param .u64 .ptr .align 1 _Z15mean_kernel_devPKfPf_param_1
)
{
	.reg .pred 	%p<2>;
	.reg .b32 	%r<5>;
	.reg .b32 	%f<18>;
	.reg .b64 	%rd<8>;

	ld.param.u64 	%rd1, [_Z15mean_kernel_devPKfPf_param_0];
	ld.param.u64 	%rd2, [_Z15mean_kernel_devPKfPf_param_1];
	mov.u32 	%r2, %ctaid.x;
	mov.u32 	%r3, %ntid.x;
	mov.u32 	%r4, %tid.x;
	mad.lo.s32 	%r1, %r2, %r3, %r4;
	setp.gt.s32 	%p1, %r1, 31;
	@%p1 bra 	$L__BB0_2;
	cvta.to.global.u64 	%rd3, %rd2;
	cvta.to.global.u64 	%rd4, %rd1;
	mul.wide.s32 	%rd5, %r1, 4;
	add.s64 	%rd6, %rd4, %rd5;
	ld.global.nc.f32 	%f1, [%rd6];
	add.f32 	%f2, %f1, 0f00000000;
	ld.global.nc.f32 	%f3, [%rd6+128];
	add.f32 	%f4, %f2, %f3;
	ld.global.nc.f32 	%f5, [%rd6+256];
	add.f32 	%f6, %f4, %f5;
	ld.global.nc.f32 	%f7, [%rd6+384];
	add.f32 	%f8, %f6, %f7;
	ld.global.nc.f32 	%f9, [%rd6+512];
	add.f32 	%f10, %f8, %f9;
	ld.global.nc.f32 	%f11, [%rd6+640];
	add.f32 	%f12, %f10, %f11;
	ld.global.nc.f32 	%f13, [%rd6+768];
	add.f32 	%f14, %f12, %f13;
	ld.global.nc.f32 	%f15, [%rd6+896];
	add.f32 	%f16, %f14, %f15;
	mul.f32 	%f17, %f16, 0f3E000000;
	add.s64 	%rd7, %rd3, %rd5;
	st.global.f32 	[%rd7], %f17;
$L__BB0_2:
	ret;

}


// ===== COMPILED SASS (sm_100) =====

	.target	sm_100

	.elftype	@"ET_EXEC"


//--------------------- .note.nv.tkinfo           --------------------------
	.section	.note.nv.tkinfo,"",@"SHT_NOTE"
	.sectionflags	@"SHF_NOTE_NV_TKINFO"
	.tkinfo
        /*0018*/ 	.word	0x00000002
        /*0030*/ 	.string	""
        /*0030*/ 	.string	"ptxas"
        /*0030*/ 	.string	"Cuda compilation tools, release 13.0, V13.0.88"
        /*0030*/ 	.string	"Build cuda_13.0.r13.0/compiler.36424714_0"
        /*0030*/ 	.string	"-arch sm_100 -m 64 "



//--------------------- .note.nv.cuinfo           --------------------------
	.section	.note.nv.cuinfo,"",@"SHT_NOTE"
	.sectionflags	@"SHF_NOTE_NV_CUINFO"
        /*0018*/ 	.short	0x0002
        /*001a*/ 	.short	0x0064
        /*001c*/ 	.short	0x0082
	.zero		2


//--------------------- .nv.info                  --------------------------
	.section	.nv.info,"",@"SHT_CUDA_INFO"
	.align	4


	//----- nvinfo : EIATTR_REGCOUNT
	.align		4
        /*0000*/ 	.byte	0x04, 0x2f
        /*0002*/ 	.short	(.L_1 - .L_0)
	.align		4
.L_0:
        /*0004*/ 	.word	index@(_Z15mean_kernel_devPKfPf)
        /*0008*/ 	.word	0x00000016


	//----- nvinfo : EIATTR_FRAME_SIZE
	.align		4
.L_1:
        /*000c*/ 	.byte	0x04, 0x11
        /*000e*/ 	.short	(.L_3 - .L_2)
	.align		4
.L_2:
        /*0010*/ 	.word	index@(_Z15mean_kernel_devPKfPf)
        /*0014*/ 	.word	0x00000000


	//----- nvinfo : EIATTR_MIN_STACK_SIZE
	.align		4
.L_3:
        /*0018*/ 	.byte	0x04, 0x12
        /*001a*/ 	.short	(.L_5 - .L_4)
	.align		4
.L_4:
        /*001c*/ 	.word	index@(_Z15mean_kernel_devPKfPf)
        /*0020*/ 	.word	0x00000000
.L_5:


//--------------------- .nv.compat                --------------------------
	.section	.nv.compat,"",@"SHT_CUDA_COMPAT_INFO"
	.align	4
        /*0000*/ 	.byte	0x02, 0x09, 0x00, 0x00, 0x02, 0x02, 0x01, 0x00, 0x02, 0x05, 0x05, 0x00, 0x03, 0x07, 0x01, 0x01
        /*0010*/ 	.byte	0x02, 0x03, 0x00, 0x00, 0x02, 0x06, 0x01, 0x00, 0x04, 0x0b, 0x08, 0x00, 0x09, 0x00, 0x00, 0x00
        /*0020*/ 	.byte	0x00, 0x00, 0x00, 0x00


//--------------------- .nv.info._Z15mean_kernel_devPKfPf --------------------------
	.section	.nv.info._Z15mean_kernel_devPKfPf,"",@"SHT_CUDA_INFO"
	.sectionflags	@""
	.align	4


	//----- nvinfo : EIATTR_CUDA_API_VERSION
	.align		4
        /*0000*/ 	.byte	0x04, 0x37
        /*0002*/ 	.short	(.L_7 - .L_6)
.L_6:
        /*0004*/ 	.word	0x00000082


	//----- nvinfo : EIATTR_KPARAM_INFO
	.align		4
.L_7:
        /*0008*/ 	.byte	0x04, 0x17
        /*000a*/ 	.short	(.L_9 - .L_8)
.L_8:
        /*000c*/ 	.word	0x00000000
        /*0010*/ 	.short	0x0001
        /*0012*/ 	.short	0x0008
        /*0014*/ 	.byte	0x00, 0xf5, 0x21, 0x00


	//----- nvinfo : EIATTR_KPARAM_INFO
	.align		4
.L_9:
        /*0018*/ 	.byte	0x04, 0x17
        /*001a*/ 	.short	(.L_11 - .L_10)
.L_10:
        /*001c*/ 	.word	0x00000000
        /*0020*/ 	.short	0x0000
        /*0022*/ 	.short	0x0000
        /*0024*/ 	.byte	0x00, 0xf5, 0x21, 0x00


	//----- nvinfo : EIATTR_SPARSE_MMA_MASK
	.align		4
.L_11:
        /*0028*/ 	.byte	0x03, 0x50
        /*002a*/ 	.short	0x0000


	//----- nvinfo : EIATTR_MAXREG_COUNT
	.align		4
        /*002c*/ 	.byte	0x03, 0x1b
        /*002e*/ 	.short	0x00ff


	//----- nvinfo : EIATTR_MERCURY_ISA_VERSION
	.align		4
        /*0030*/ 	.byte	0x03, 0x5f
        /*0032*/ 	.short	0x0101


	//----- nvinfo : EIATTR_VRC_CTA_INIT_COUNT
	.align		4
        /*0034*/ 	.byte	0x02, 0x4a
	.zero		1
	.zero		1


	//----- nvinfo : EIATTR_EXIT_INSTR_OFFSETS
	.align		4
        /*0038*/ 	.byte	0x04, 0x1c
        /*003a*/ 	.short	(.L_13 - .L_12)


	//   ....[0]....
.L_12:
        /*003c*/ 	.word	0x00000060


	//   ....[1]....
        /*0040*/ 	.word	0x000001e0


	//----- nvinfo : EIATTR_CBANK_PARAM_SIZE
	.align		4
.L_13:
        /*0044*/ 	.byte	0x03, 0x19
        /*0046*/ 	.short	0x0010


	//----- nvinfo : EIATTR_PARAM_CBANK
	.align		4
        /*0048*/ 	.byte	0x04, 0x0a
        /*004a*/ 	.short	(.L_15 - .L_14)
	.align		4
.L_14:
        /*004c*/ 	.word	index@(.nv.constant0._Z15mean_kernel_devPKfPf)
        /*0050*/ 	.short	0x0380
        /*0052*/ 	.short	0x0010


	//----- nvinfo : EIATTR_SW_WAR
	.align		4
.L_15:
        /*0054*/ 	.byte	0x04, 0x36
        /*0056*/ 	.short	(.L_17 - .L_16)
.L_16:
        /*0058*/ 	.word	0x00000008
.L_17:


//--------------------- .nv.callgraph             --------------------------
	.section	.nv.callgraph,"",@"SHT_CUDA_CALLGRAPH"
	.align	4
	.sectionentsize	8
	.align		4
        /*0000*/ 	.word	0x00000000
	.align		4
        /*0004*/ 	.word	0xffffffff
	.align		4
        /*0008*/ 	.word	0x00000000
	.align		4
        /*000c*/ 	.word	0xfffffffe
	.align		4
        /*0010*/ 	.word	0x00000000
	.align		4
        /*0014*/ 	.word	0xfffffffd
	.align		4
        /*0018*/ 	.word	0x00000000
	.align		4
        /*001c*/ 	.word	0xfffffffc


//--------------------- .text._Z15mean_kernel_devPKfPf --------------------------
	.section	.text._Z15mean_kernel_devPKfPf,"ax",@progbits
	.align	128
        .global         _Z15mean_kernel_devPKfPf
        .type           _Z15mean_kernel_devPKfPf,@function
        .size           _Z15mean_kernel_devPKfPf,(.L_x_1 - _Z15mean_kernel_devPKfPf)
        .other          _Z15mean_kernel_devPKfPf,@"STO_CUDA_ENTRY STV_DEFAULT"
_Z15mean_kernel_devPKfPf:
.text._Z15mean_kernel_devPKfPf:
[----:B------:R-:W-:Y:S01]  /*0000*/  LDC R1, c[0x0][0x37c] ;  /* 0x0000df00ff017b82 */ /* 0x000fe20000000800 */
[----:B------:R-:W0:Y:S07]  /*0010*/  S2R R0, SR_TID.X ;  /* 0x0000000000007919 */ /* 0x000e2e0000002100 */
[----:B------:R-:W0:Y:S08]  /*0020*/  S2UR UR4, SR_CTAID.X ;  /* 0x00000000000479c3 */ /* 0x000e300000002500 */
[----:B------:R-:W0:Y:S02]  /*0030*/  LDC R7, c[0x0][0x360] ;  /* 0x0000d800ff077b82 */ /* 0x000e240000000800 */
[----:B0-----:R-:W-:-:S05]  /*0040*/  IMAD R7, R7, UR4, R0 ;  /* 0x0000000407077c24 */ /* 0x001fca000f8e0200 */
[----:B------:R-:W-:-:S13]  /*0050*/  ISETP.GT.AND P0, PT, R7, 0x1f, PT ;  /* 0x0000001f0700780c */ /* 0x000fda0003f04270 */
[----:B------:R-:W-:Y:S05]  /*0060*/  @P0 EXIT ;  /* 0x000000000000094d */ /* 0x000fea0003800000 */
[----:B------:R-:W0:Y:S01]  /*0070*/  LDC.64 R4, c[0x0][0x380] ;  /* 0x0000e000ff047b82 */ /* 0x000e220000000a00 */
[----:B------:R-:W1:Y:S01]  /*0080*/  LDCU.64 UR4, c[0x0][0x358] ;  /* 0x00006b00ff0477ac */ /* 0x000e620008000a00 */
[----:B0-----:R-:W-:-:S05]  /*0090*/  IMAD.WIDE R4, R7, 0x4, R4 ;  /* 0x0000000407047825 */ /* 0x001fca00078e0204 */
[----:B-1----:R-:W2:Y:S04]  /*00a0*/  LDG.E.CONSTANT R0, desc[UR4][R4.64] ;  /* 0x0000000404007981 */ /* 0x002ea8000c1e9900 */
[----:B------:R-:W3:Y:S04]  /*00b0*/  LDG.E.CONSTANT R3, desc[UR4][R4.64+0x80] ;  /* 0x0000800404037981 */ /* 0x000ee8000c1e9900 */
[----:B------:R-:W4:Y:S04]  /*00c0*/  LDG.E.CONSTANT R9, desc[UR4][R4.64+0x100] ;  /* 0x0001000404097981 */ /* 0x000f28000c1e9900 */
[----:B------:R-:W5:Y:S04]  /*00d0*/  LDG.E.CONSTANT R11, desc[UR4][R4.64+0x180] ;  /* 0x00018004040b7981 */ /* 0x000f68000c1e9900 */
[----:B------:R-:W5:Y:S04]  /*00e0*/  LDG.E.CONSTANT R13, desc[UR4][R4.64+0x200] ;  /* 0x00020004040d7981 */ /* 0x000f68000c1e9900 */
[----:B------:R-:W5:Y:S04]  /*00f0*/  LDG.E.CONSTANT R15, desc[UR4][R4.64+0x280] ;  /* 0x00028004040f7981 */ /* 0x000f68000c1e9900 */
[----:B------:R-:W5:Y:S04]  /*0100*/  LDG.E.CONSTANT R17, desc[UR4][R4.64+0x300] ;  /* 0x0003000404117981 */ /* 0x000f68000c1e9900 */
[----:B------:R-:W5:Y:S01]  /*0110*/  LDG.E.CONSTANT R19, desc[UR4][R4.64+0x380] ;  /* 0x0003800404137981 */ /* 0x000f62000c1e9900 */
[----:B--2---:R-:W-:-:S04]  /*0120*/  FADD R0, RZ, R0 ;  /* 0x00000000ff007221 */ /* 0x004fc80000000000 */
[----:B---3--:R-:W-:Y:S02]  /*0130*/  FADD R0, R0, R3 ;  /* 0x0000000300007221 */ /* 0x008fe40000000000 */
[----:B------:R-:W0:Y:S02]  /*0140*/  LDC.64 R2, c[0x0][0x388] ;  /* 0x0000e200ff027b82 */ /* 0x000e240000000a00 */
[----:B----4-:R-:W-:-:S04]  /*0150*/  FADD R0, R0, R9 ;  /* 0x0000000900007221 */ /* 0x010fc80000000000 */
[----:B-----5:R-:W-:-:S04]  /*0160*/  FADD R0, R0, R11 ;  /* 0x0000000b00007221 */ /* 0x020fc80000000000 */
[----:B------:R-:W-:-:S04]  /*0170*/  FADD R0, R0, R13 ;  /* 0x0000000d00007221 */ /* 0x000fc80000000000 */
[----:B------:R-:W-:-:S04]  /*0180*/  FADD R0, R0, R15 ;  /* 0x0000000f00007221 */ /* 0x000fc80000000000 */
[----:B------:R-:W-:-:S04]  /*0190*/  FADD R0, R0, R17 ;  /* 0x0000001100007221 */ /* 0x000fc80000000000 */
[----:B------:R-:W-:Y:S01]  /*01a0*/  FADD R0, R0, R19 ;  /* 0x0000001300007221 */ /* 0x000fe20000000000 */
[----:B0-----:R-:W-:-:S04]  /*01b0*/  IMAD.WIDE R2, R7, 0x4, R2 ;  /* 0x0000000407027825 */ /* 0x001fc800078e0202 */
[----:B------:R-:W-:-:S05]  /*01c0*/  FMUL R5, R0, 0.125 ;  /* 0x3e00000000057820 */ /* 0x000fca0000400000 */
[----:B------:R-:W-:Y:S01]  /*01d0*/  STG.E desc[UR4][R2.64], R5 ;  /* 0x0000000502007986 */ /* 0x000fe2000c101904 */
[----:B------:R-:W-:Y:S05]  /*01e0*/  EXIT ;  /* 0x000000000000794d */ /* 0x000fea0003800000 */
.L_x_0:
[----:B------:R-:W-:-:S00]  /*01f0*/  BRA `(.L_x_0) ;  /* 0xfffffffc00fc7947 */ /* 0x000fc0000383ffff */
[----:B------:R-:W-:-:S00]  /*0200*/  NOP ;  /* 0x0000000000007918 */ /* 0x000fc00000000000 */
[----:B------:R-:W-:-:S00]  /*0210*/  NOP ;  /* 0x0000000000007918 */ /* 0x000fc00000000000 */
[----:B------:R-:W-:-:S00]  /*0220*/  NOP ;  /* 0x0000000000007918 */ /* 0x000fc00000000000 */
[----:B------:R-:W-:-:S00]  /*0230*/  NOP ;  /* 0x0000000000007918 */ /* 0x000fc00000000000 */
[----:B------:R-:W-:-:S00]  /*0240*/  NOP ;  /* 0x0000000000007918 */ /* 0x000fc00000000000 */
[----:B------:R-:W-:-:S00]  /*0250*/  NOP ;  /* 0x0000000000007918 */ /* 0x000fc00000000000 */
[----:B------:R-:W-:-:S00]  /*0260*/  NOP ;  /* 0x0000000000007918 */ /* 0x000fc00000000000 */
[----:B------:R-:W-:-:S00]  /*0270*/  NOP ;  /* 0x0000000000007918 */ /* 0x000fc00000000000 */
.L_x_1:


//--------------------- .nv.shared.reserved.0     --------------------------
	.section	.nv.shared.reserved.0,"aw",@nobits
	.weak		__nv_reservedSMEM_offset_0_alias
	.size		__nv_reservedSMEM_offset_0_alias, 0, 64
	.other		__nv_reservedSMEM_offset_0_alias,@"STO_CUDA_RESERVED_SHARED STV_DEFAULT"
__nv_reservedSMEM_offset_0_alias:
	.zero		0
	.zero		64


//--------------------- .nv.constant0._Z15mean_kernel_devPKfPf --------------------------
	.section	.nv.constant0._Z15mean_kernel_devPKfPf,"a",@progbits
	.sectionflags	@""
	.align	4
.nv.constant0._Z15mean_kernel_devPKfPf:
	.zero		912


//--------------------- SYMBOLS --------------------------

	.type		.nv.reservedSmem.offset0,@object
	.size		.nv.reservedSmem.offset0,0x4
